	.headerflags	@"EF_CUDA_TEXMODE_UNIFIED EF_CUDA_64BIT_ADDRESS EF_CUDA_ACCELERATORS EF_CUDA_SM90 EF_CUDA_VIRTUAL_SM(EF_CUDA_SM90)"
	.elftype	@"ET_EXEC"


//--------------------- .nv.info                  --------------------------
	.section	.nv.info,"",@"SHT_CUDA_INFO"
	.align	4


	//----- nvinfo : EIATTR_REGCOUNT
	.align		4
        /*0000*/ 	.byte	0x04, 0x2f
        /*0002*/ 	.short	(.L_3 - .L_2)
	.align		4
.L_2:
        /*0004*/ 	.word	index@(triton_poi_fused__native_batch_norm_legit_no_training_add_leaky_relu_20)
        /*0008*/ 	.word	0x00000026


	//----- nvinfo : EIATTR_MIN_STACK_SIZE
	.align		4
.L_3:
        /*000c*/ 	.byte	0x04, 0x12
        /*000e*/ 	.short	(.L_5 - .L_4)
	.align		4
.L_4:
        /*0010*/ 	.word	index@(triton_poi_fused__native_batch_norm_legit_no_training_add_leaky_relu_20)
        /*0014*/ 	.word	0x00000000


	//----- nvinfo : EIATTR_FRAME_SIZE
	.align		4
.L_5:
        /*0018*/ 	.byte	0x04, 0x11
        /*001a*/ 	.short	(.L_7 - .L_6)
	.align		4
.L_6:
        /*001c*/ 	.word	index@(triton_poi_fused__native_batch_norm_legit_no_training_add_leaky_relu_20)
        /*0020*/ 	.word	0x00000000


	//----- nvinfo : EIATTR_MIN_STACK_SIZE
	.align		4
.L_7:
        /*0024*/ 	.byte	0x04, 0x12
        /*0026*/ 	.short	(.L_9 - .L_8)
	.align		4
.L_8:
        /*0028*/ 	.word	index@(triton_poi_fused__native_batch_norm_legit_no_training_add_leaky_relu_20)
        /*002c*/ 	.word	0x00000000
.L_9:


//--------------------- .nv.info.triton_poi_fused__native_batch_norm_legit_no_training_add_leaky_relu_20 --------------------------
	.section	.nv.info.triton_poi_fused__native_batch_norm_legit_no_training_add_leaky_relu_20,"",@"SHT_CUDA_INFO"
	.sectionflags	@""
	.align	4


	//----- nvinfo : EIATTR_CUDA_API_VERSION
	.align		4
        /*0000*/ 	.byte	0x04, 0x37
        /*0002*/ 	.short	(.L_11 - .L_10)
.L_10:
        /*0004*/ 	.word	0x0000007c


	//----- nvinfo : EIATTR_KPARAM_INFO
	.align		4
.L_11:
        /*0008*/ 	.byte	0x04, 0x17
        /*000a*/ 	.short	(.L_13 - .L_12)
.L_12:
        /*000c*/ 	.word	0x00000000
        /*0010*/ 	.short	0x0008
        /*0012*/ 	.short	0x003c
        /*0014*/ 	.byte	0x00, 0xf0, 0x11, 0x00


	//----- nvinfo : EIATTR_KPARAM_INFO
	.align		4
.L_13:
        /*0018*/ 	.byte	0x04, 0x17
        /*001a*/ 	.short	(.L_15 - .L_14)
.L_14:
        /*001c*/ 	.word	0x00000000
        /*0020*/ 	.short	0x0007
        /*0022*/ 	.short	0x0038
        /*0024*/ 	.byte	0x00, 0xf0, 0x11, 0x00


	//----- nvinfo : EIATTR_KPARAM_INFO
	.align		4
.L_15:
        /*0028*/ 	.byte	0x04, 0x17
        /*002a*/ 	.short	(.L_17 - .L_16)
.L_16:
        /*002c*/ 	.word	0x00000000
        /*0030*/ 	.short	0x0006
        /*0032*/ 	.short	0x0030
        /*0034*/ 	.byte	0x00, 0xf4, 0x21, 0x00


	//----- nvinfo : EIATTR_KPARAM_INFO
	.align		4
.L_17:
        /*0038*/ 	.byte	0x04, 0x17
        /*003a*/ 	.short	(.L_19 - .L_18)
.L_18:
        /*003c*/ 	.word	0x00000000
        /*0040*/ 	.short	0x0005
        /*0042*/ 	.short	0x0028
        /*0044*/ 	.byte	0x00, 0xf4, 0x21, 0x00


	//----- nvinfo : EIATTR_KPARAM_INFO
	.align		4
.L_19:
        /*0048*/ 	.byte	0x04, 0x17
        /*004a*/ 	.short	(.L_21 - .L_20)
.L_20:
        /*004c*/ 	.word	0x00000000
        /*0050*/ 	.short	0x0004
        /*0052*/ 	.short	0x0020
        /*0054*/ 	.byte	0x00, 0xf4, 0x21, 0x00


	//----- nvinfo : EIATTR_KPARAM_INFO
	.align		4
.L_21:
        /*0058*/ 	.byte	0x04, 0x17
        /*005a*/ 	.short	(.L_23 - .L_22)
.L_22:
        /*005c*/ 	.word	0x00000000
        /*0060*/ 	.short	0x0003
        /*0062*/ 	.short	0x0018
        /*0064*/ 	.byte	0x00, 0xf4, 0x21, 0x00


	//----- nvinfo : EIATTR_KPARAM_INFO
	.align		4
.L_23:
        /*0068*/ 	.byte	0x04, 0x17
        /*006a*/ 	.short	(.L_25 - .L_24)
.L_24:
        /*006c*/ 	.word	0x00000000
        /*0070*/ 	.short	0x0002
        /*0072*/ 	.short	0x0010
        /*0074*/ 	.byte	0x00, 0xf4, 0x21, 0x00


	//----- nvinfo : EIATTR_KPARAM_INFO
	.align		4
.L_25:
        /*0078*/ 	.byte	0x04, 0x17
        /*007a*/ 	.short	(.L_27 - .L_26)
.L_26:
        /*007c*/ 	.word	0x00000000
        /*0080*/ 	.short	0x0001
        /*0082*/ 	.short	0x0008
        /*0084*/ 	.byte	0x00, 0xf4, 0x21, 0x00


	//----- nvinfo : EIATTR_KPARAM_INFO
	.align		4
.L_27:
        /*0088*/ 	.byte	0x04, 0x17
        /*008a*/ 	.short	(.L_29 - .L_28)
.L_28:
        /*008c*/ 	.word	0x00000000
        /*0090*/ 	.short	0x0000
        /*0092*/ 	.short	0x0000
        /*0094*/ 	.byte	0x00, 0xf4, 0x21, 0x00


	//----- nvinfo : EIATTR_SPARSE_MMA_MASK
	.align		4
.L_29:
        /*0098*/ 	.byte	0x03, 0x50
        /*009a*/ 	.short	0x0000


	//----- nvinfo : EIATTR_MAXREG_COUNT
	.align		4
        /*009c*/ 	.byte	0x03, 0x1b
        /*009e*/ 	.short	0x00ff


	//----- nvinfo : EIATTR_EXIT_INSTR_OFFSETS
	.align		4
        /*00a0*/ 	.byte	0x04, 0x1c
        /*00a2*/ 	.short	(.L_31 - .L_30)


	//   ....[0]....
.L_30:
        /*00a4*/ 	.word	0x00000ca0


	//   ....[1]....
        /*00a8*/ 	.word	0x00000cf0


	//----- nvinfo : EIATTR_REQNTID
	.align		4
.L_31:
        /*00ac*/ 	.byte	0x04, 0x10
        /*00ae*/ 	.short	(.L_33 - .L_32)
.L_32:
        /*00b0*/ 	.word	0x00000080
        /*00b4*/ 	.word	0x00000001
        /*00b8*/ 	.word	0x00000001


	//----- nvinfo : EIATTR_CBANK_PARAM_SIZE
	.align		4
.L_33:
        /*00bc*/ 	.byte	0x03, 0x19
        /*00be*/ 	.short	0x0040


	//----- nvinfo : EIATTR_PARAM_CBANK
	.align		4
        /*00c0*/ 	.byte	0x04, 0x0a
        /*00c2*/ 	.short	(.L_35 - .L_34)
	.align		4
.L_34:
        /*00c4*/ 	.word	index@(.nv.constant0.triton_poi_fused__native_batch_norm_legit_no_training_add_leaky_relu_20)
        /*00c8*/ 	.short	0x0210
        /*00ca*/ 	.short	0x0040


	//----- nvinfo : EIATTR_SW_WAR
	.align		4
.L_35:
        /*00cc*/ 	.byte	0x04, 0x36
        /*00ce*/ 	.short	(.L_37 - .L_36)
.L_36:
        /*00d0*/ 	.word	0x00000008
.L_37:


//--------------------- .nv.callgraph             --------------------------
	.section	.nv.callgraph,"",@"SHT_CUDA_CALLGRAPH"
	.align	4
	.sectionentsize	8
	.align		4
        /*0000*/ 	.word	0x00000000
	.align		4
        /*0004*/ 	.word	0xffffffff
	.align		4
        /*0008*/ 	.word	0x00000000
	.align		4
        /*000c*/ 	.word	0xfffffffe
	.align		4
        /*0010*/ 	.word	0x00000000
	.align		4
        /*0014*/ 	.word	0xfffffffd
	.align		4
        /*0018*/ 	.word	0x00000000
	.align		4
        /*001c*/ 	.word	0xfffffffc


//--------------------- .nv.constant4             --------------------------
	.section	.nv.constant4,"a",@progbits
	.align	8
	.align		8
.nv.constant4:
        /*0000*/ 	.dword	_$_str
	.align		8
        /*0008*/ 	.dword	_$_str_$_2


//--------------------- .text.triton_poi_fused__native_batch_norm_legit_no_training_add_leaky_relu_20 --------------------------
	.section	.text.triton_poi_fused__native_batch_norm_legit_no_training_add_leaky_relu_20,"ax",@progbits
	.sectionflags	@"SHF_BARRIERS=1"
	.align	128
        .global         triton_poi_fused__native_batch_norm_legit_no_training_add_leaky_relu_20
        .type           triton_poi_fused__native_batch_norm_legit_no_training_add_leaky_relu_20,@function
        .size           triton_poi_fused__native_batch_norm_legit_no_training_add_leaky_relu_20,(.L_x_1 - triton_poi_fused__native_batch_norm_legit_no_training_add_leaky_relu_20)
        .other          triton_poi_fused__native_batch_norm_legit_no_training_add_leaky_relu_20,@"STO_CUDA_ENTRY STV_DEFAULT"
triton_poi_fused__native_batch_norm_legit_no_training_add_leaky_relu_20:
.text.triton_poi_fused__native_batch_norm_legit_no_training_add_leaky_relu_20:
[----:B------:R-:W0:Y:S02]  /*0000*/  LDC R1, c[0x0][0x28] ;  /* 0x00000a00ff017b82 */ /* 0x000e240000000800 */
[----:B------:R-:W1:Y:S01]  /*0010*/  S2R R0, SR_CTAID.X ;  /* 0x0000000000007919 */ /* 0x000e620000002500 */
[----:B------:R-:W2:Y:S01]  /*0020*/  LDC.64 R6, c[0x0][0x210] ;  /* 0x00008400ff067b82 */ /* 0x000ea20000000a00 */
[----:B------:R-:W-:Y:S02]  /*0030*/  CS2R R28, SRZ ;  /* 0x00000000001c7805 */ /* 0x000fe4000001ff00 */
[----:B------:R-:W-:Y:S01]  /*0040*/  CS2R R30, SRZ ;  /* 0x00000000001e7805 */ /* 0x000fe2000001ff00 */
[----:B------:R-:W3:Y:S01]  /*0050*/  S2R R4, SR_TID.X ;  /* 0x0000000000047919 */ /* 0x000ee20000002100 */
[----:B------:R-:W-:Y:S01]  /*0060*/  ULDC.64 UR6, c[0x0][0x208] ;  /* 0x0000820000067ab9 */ /* 0x000fe20000000a00 */
[----:B------:R-:W4:Y:S02]  /*0070*/  S2R R2, SR_CTAID.Y ;  /* 0x0000000000027919 */ /* 0x000f240000002600 */
[----:B------:R-:W5:Y:S01]  /*0080*/  LDC.64 R10, c[0x0][0x220] ;  /* 0x00008800ff0a7b82 */ /* 0x000f620000000a00 */
[----:B-1----:R-:W-:-:S02]  /*0090*/  IMAD.SHL.U32 R0, R0, 0x20, RZ ;  /* 0x0000002000007824 */ /* 0x002fc400078e00ff */
[----:B---3--:R-:W-:Y:S01]  /*00a0*/  IMAD.SHL.U32 R3, R4, 0x4, RZ ;  /* 0x0000000404037824 */ /* 0x008fe200078e00ff */
[----:B------:R-:W-:-:S04]  /*00b0*/  SHF.R.U32.HI R33, RZ, 0x3, R4 ;  /* 0x00000003ff217819 */ /* 0x000fc80000011604 */
[----:B------:R-:W1:Y:S01]  /*00c0*/  LDC.64 R4, c[0x0][0x218] ;  /* 0x00008600ff047b82 */ /* 0x000e620000000a00 */
[----:B----4-:R-:W-:Y:S01]  /*00d0*/  IMAD.SHL.U32 R2, R2, 0x20, RZ ;  /* 0x0000002002027824 */ /* 0x010fe200078e00ff */
[----:B------:R-:W-:Y:S02]  /*00e0*/  LOP3.LUT R8, R0, 0x1c, R3, 0xf8, !PT ;  /* 0x0000001c00087812 */ /* 0x000fe400078ef803 */
[----:B------:R-:W-:Y:S02]  /*00f0*/  SGXT.U32 R33, R33, 0x4 ;  /* 0x000000042121781a */ /* 0x000fe40000000000 */
[----:B------:R-:W-:Y:S02]  /*0100*/  ISETP.GE.AND P2, PT, R8, 0x100, PT ;  /* 0x000001000800780c */ /* 0x000fe40003f46270 */
[----:B------:R-:W-:Y:S02]  /*0110*/  LOP3.LUT R17, R2, R33, RZ, 0xfc, !PT ;  /* 0x0000002102117212 */ /* 0x000fe400078efcff */
[----:B------:R-:W-:-:S02]  /*0120*/  LOP3.LUT R9, R2, 0x10, R33, 0xfe, !PT ;  /* 0x0000001002097812 */ /* 0x000fc400078efe21 */
[C---:B------:R-:W-:Y:S01]  /*0130*/  ISETP.LT.AND P1, PT, R17.reuse, 0x100, !P2 ;  /* 0x000001001100780c */ /* 0x040fe20005721270 */
[----:B------:R-:W-:Y:S01]  /*0140*/  IMAD R17, R17, 0x100, R8 ;  /* 0x0000010011117824 */ /* 0x000fe200078e0208 */
[----:B------:R-:W-:-:S03]  /*0150*/  LEA R16, R9, R8, 0x8 ;  /* 0x0000000809107211 */ /* 0x000fc600078e40ff */
[----:B--2---:R-:W-:-:S04]  /*0160*/  IMAD.WIDE R14, R17, 0x4, R6 ;  /* 0x00000004110e7825 */ /* 0x004fc800078e0206 */
[----:B-----5:R-:W-:-:S04]  /*0170*/  IMAD.WIDE R10, R8, 0x4, R10 ;  /* 0x00000004080a7825 */ /* 0x020fc800078e020a */
[----:B------:R2:W3:Y:S01]  /*0180*/  @P1 LDG.E.128 R28, desc[UR6][R14.64] ;  /* 0x000000060e1c1981 */ /* 0x0004e2000c1e1d00 */
[----:B-1----:R-:W-:Y:S01]  /*0190*/  IMAD.WIDE R12, R8, 0x4, R4 ;  /* 0x00000004080c7825 */ /* 0x002fe200078e0204 */
[----:B------:R-:W-:Y:S02]  /*01a0*/  CS2R R4, SRZ ;  /* 0x0000000000047805 */ /* 0x000fe4000001ff00 */
[----:B------:R-:W-:Y:S02]  /*01b0*/  ISETP.LT.AND P0, PT, R9, 0x100, !P2 ;  /* 0x000001000900780c */ /* 0x000fe40005701270 */
[----:B------:R-:W-:Y:S02]  /*01c0*/  CS2R R24, SRZ ;  /* 0x0000000000187805 */ /* 0x000fe4000001ff00 */
[----:B------:R-:W-:Y:S02]  /*01d0*/  CS2R R26, SRZ ;  /* 0x00000000001a7805 */ /* 0x000fe4000001ff00 */
[----:B------:R-:W-:-:S02]  /*01e0*/  CS2R R20, SRZ ;  /* 0x0000000000147805 */ /* 0x000fc4000001ff00 */
[----:B------:R-:W-:Y:S01]  /*01f0*/  CS2R R22, SRZ ;  /* 0x0000000000167805 */ /* 0x000fe2000001ff00 */
[----:B--2---:R-:W-:Y:S01]  /*0200*/  IMAD.WIDE R14, R16, 0x4, R6 ;  /* 0x00000004100e7825 */ /* 0x004fe200078e0206 */
[----:B------:R-:W-:Y:S01]  /*0210*/  CS2R R6, SRZ ;  /* 0x0000000000067805 */ /* 0x000fe2000001ff00 */
[----:B------:R1:W3:Y:S04]  /*0220*/  @!P2 LDG.E.EL.128 R24, desc[UR6][R12.64] ;  /* 0x000000060c18a981 */ /* 0x0002e8000c2e1d00 */
[----:B------:R-:W2:Y:S04]  /*0230*/  @P0 LDG.E.128 R20, desc[UR6][R14.64] ;  /* 0x000000060e140981 */ /* 0x000ea8000c1e1d00 */
[----:B------:R-:W4:Y:S02]  /*0240*/  @!P2 LDG.E.EL.128 R4, desc[UR6][R10.64] ;  /* 0x000000060a04a981 */ /* 0x000f24000c2e1d00 */
[----:B----4-:R-:W-:Y:S01]  /*0250*/  FADD R18, R4, 9.9999997473787516356e-06 ;  /* 0x3727c5ac04127421 */ /* 0x010fe20000000000 */
[----:B------:R-:W-:-:S05]  /*0260*/  FADD R6, R6, 9.9999997473787516356e-06 ;  /* 0x3727c5ac06067421 */ /* 0x000fca0000000000 */
[----:B------:R-:W4:Y:S01]  /*0270*/  MUFU.SQRT R18, R18 ;  /* 0x0000001200127308 */ /* 0x000f220000002000 */
[----:B------:R-:W-:-:S07]  /*0280*/  FADD R5, R5, 9.9999997473787516356e-06 ;  /* 0x3727c5ac05057421 */ /* 0x000fce0000000000 */
[----:B------:R-:W5:Y:S01]  /*0290*/  MUFU.SQRT R6, R6 ;  /* 0x0000000600067308 */ /* 0x000f620000002000 */
[----:B------:R-:W-:Y:S01]  /*02a0*/  FADD R7, R7, 9.9999997473787516356e-06 ;  /* 0x3727c5ac07077421 */ /* 0x000fe20000000000 */
[----:B----4-:R-:W-:-:S06]  /*02b0*/  FSETP.GT.AND P5, PT, R18, 8.50705917302346158658e+37, PT ;  /* 0x7e8000001200780b */ /* 0x010fcc0003fa4000 */
[----:B-1----:R-:W1:Y:S01]  /*02c0*/  MUFU.SQRT R13, R5 ;  /* 0x00000005000d7308 */ /* 0x002e620000002000 */
[----:B------:R-:W-:Y:S01]  /*02d0*/  FSETP.GEU.AND P6, PT, R18, 1.175494350822287508e-38, PT ;  /* 0x008000001200780b */ /* 0x000fe20003fce000 */
[----:B------:R-:W-:Y:S01]  /*02e0*/  IMAD.MOV.U32 R4, RZ, RZ, 0x3e800000 ;  /* 0x3e800000ff047424 */ /* 0x000fe200078e00ff */
[----:B-----5:R-:W-:-:S05]  /*02f0*/  FSETP.GT.AND P3, PT, R6, 8.50705917302346158658e+37, PT ;  /* 0x7e8000000600780b */ /* 0x020fca0003f64000 */
[----:B------:R-:W4:Y:S01]  /*0300*/  MUFU.SQRT R7, R7 ;  /* 0x0000000700077308 */ /* 0x000f220000002000 */
[----:B------:R-:W-:Y:S01]  /*0310*/  FSETP.GEU.AND P4, PT, R6, 1.175494350822287508e-38, PT ;  /* 0x008000000600780b */ /* 0x000fe20003f8e000 */
[----:B------:R-:W-:Y:S01]  /*0320*/  @P5 FMUL R18, R18, 0.25 ;  /* 0x3e80000012125820 */ /* 0x000fe20000400000 */
[----:B------:R-:W-:-:S03]  /*0330*/  FSEL R9, R4, 1, P5 ;  /* 0x3f80000004097808 */ /* 0x000fc60002800000 */
[----:B------:R-:W-:Y:S01]  /*0340*/  @!P6 FMUL R18, R18, 16777216 ;  /* 0x4b8000001212e820 */ /* 0x000fe20000400000 */
[----:B-1----:R-:W-:Y:S01]  /*0350*/  FSETP.GT.AND P5, PT, R13, 8.50705917302346158658e+37, PT ;  /* 0x7e8000000d00780b */ /* 0x002fe20003fa4000 */
[----:B------:R-:W-:Y:S01]  /*0360*/  @!P6 FMUL R9, R9, 16777216 ;  /* 0x4b8000000909e820 */ /* 0x000fe20000400000 */
[----:B------:R-:W-:Y:S01]  /*0370*/  FSEL R5, R4, 1, P3 ;  /* 0x3f80000004057808 */ /* 0x000fe20001800000 */
[----:B------:R1:W5:Y:S01]  /*0380*/  MUFU.RCP R10, R18 ;  /* 0x00000012000a7308 */ /* 0x0003620000001000 */
[----:B------:R-:W-:Y:S01]  /*0390*/  @P3 FMUL R6, R6, 0.25 ;  /* 0x3e80000006063820 */ /* 0x000fe20000400000 */
[----:B------:R-:W-:Y:S02]  /*03a0*/  FSETP.GEU.AND P6, PT, R13, 1.175494350822287508e-38, PT ;  /* 0x008000000d00780b */ /* 0x000fe40003fce000 */
[----:B----4-:R-:W-:Y:S01]  /*03b0*/  FSETP.GT.AND P3, PT, R7, 8.50705917302346158658e+37, PT ;  /* 0x7e8000000700780b */ /* 0x010fe20003f64000 */
[----:B------:R-:W-:Y:S01]  /*03c0*/  @!P4 FMUL R6, R6, 16777216 ;  /* 0x4b8000000606c820 */ /* 0x000fe20000400000 */
[----:B------:R-:W-:Y:S01]  /*03d0*/  @!P4 FMUL R5, R5, 16777216 ;  /* 0x4b8000000505c820 */ /* 0x000fe20000400000 */
[----:B------:R-:W-:Y:S01]  /*03e0*/  FSETP.GEU.AND P4, PT, R7, 1.175494350822287508e-38, PT ;  /* 0x008000000700780b */ /* 0x000fe20003f8e000 */
[----:B-1----:R-:W1:Y:S02]  /*03f0*/  LDC.64 R18, c[0x0][0x230] ;  /* 0x00008c00ff127b82 */ /* 0x002e640000000a00 */
[----:B------:R-:W-:-:S05]  /*0400*/  @P5 FMUL R13, R13, 0.25 ;  /* 0x3e8000000d0d5820 */ /* 0x000fca0000400000 */
[----:B------:R-:W-:Y:S01]  /*0410*/  @!P6 FMUL R13, R13, 16777216 ;  /* 0x4b8000000d0de820 */ /* 0x000fe20000400000 */
[----:B-----5:R-:W-:Y:S01]  /*0420*/  FMUL R9, R10, R9 ;  /* 0x000000090a097220 */ /* 0x020fe20000400000 */
[----:B------:R-:W-:Y:S01]  /*0430*/  @P3 FMUL R7, R7, 0.25 ;  /* 0x3e80000007073820 */ /* 0x000fe20000400000 */
[----:B------:R-:W4:Y:S01]  /*0440*/  LDC.64 R10, c[0x0][0x228] ;  /* 0x00008a00ff0a7b82 */ /* 0x000f220000000a00 */
[----:B------:R-:W5:Y:S02]  /*0450*/  MUFU.RCP R6, R6 ;  /* 0x0000000600067308 */ /* 0x000f640000001000 */
[----:B------:R-:W-:Y:S01]  /*0460*/  @!P4 FMUL R7, R7, 16777216 ;  /* 0x4b8000000707c820 */ /* 0x000fe20000400000 */
[C---:B---3--:R-:W-:Y:S01]  /*0470*/  FADD R28, -R24.reuse, R28 ;  /* 0x0000001c181c7221 */ /* 0x048fe20000000100 */
[----:B--2---:R-:W-:-:S04]  /*0480*/  FADD R24, -R24, R20 ;  /* 0x0000001418187221 */ /* 0x004fc80000000100 */
[----:B------:R-:W2:Y:S01]  /*0490*/  MUFU.RCP R13, R13 ;  /* 0x0000000d000d7308 */ /* 0x000ea20000001000 */
[C---:B------:R-:W-:Y:S01]  /*04a0*/  FADD R15, -R26.reuse, R30 ;  /* 0x0000001e1a0f7221 */ /* 0x040fe20000000100 */
[----:B------:R-:W-:Y:S01]  /*04b0*/  FADD R22, -R26, R22 ;  /* 0x000000161a167221 */ /* 0x000fe20000000100 */
[----:B------:R-:W-:-:S05]  /*04c0*/  FSEL R26, R4, 1, P5 ;  /* 0x3f800000041a7808 */ /* 0x000fca0002800000 */
[----:B------:R-:W3:Y:S01]  /*04d0*/  MUFU.RCP R20, R7 ;  /* 0x0000000700147308 */ /* 0x000ee20000001000 */
[C---:B------:R-:W-:Y:S01]  /*04e0*/  FADD R12, -R25.reuse, R21 ;  /* 0x00000015190c7221 */ /* 0x040fe20000000100 */
[----:B------:R-:W-:Y:S01]  /*04f0*/  FSEL R21, R4, 1, P3 ;  /* 0x3f80000004157808 */ /* 0x000fe20001800000 */
[----:B------:R-:W-:Y:S01]  /*0500*/  @!P6 FMUL R26, R26, 16777216 ;  /* 0x4b8000001a1ae820 */ /* 0x000fe20000400000 */
[----:B-----5:R-:W-:Y:S01]  /*0510*/  FMUL R6, R6, R5 ;  /* 0x0000000506067220 */ /* 0x020fe20000400000 */
[----:B------:R-:W-:Y:S02]  /*0520*/  FADD R14, -R25, R29 ;  /* 0x0000001d190e7221 */ /* 0x000fe40000000100 */
[----:B------:R-:W-:Y:S01]  /*0530*/  @!P4 FMUL R21, R21, 16777216 ;  /* 0x4b8000001515c820 */ /* 0x000fe20000400000 */
[----:B--2---:R-:W-:Y:S01]  /*0540*/  FMUL R5, R13, R26 ;  /* 0x0000001a0d057220 */ /* 0x004fe20000400000 */
[C---:B------:R-:W-:Y:S01]  /*0550*/  FMUL R13, R6.reuse, R22 ;  /* 0x00000016060d7220 */ /* 0x040fe20000400000 */
[----:B------:R-:W-:Y:S01]  /*0560*/  FMUL R15, R6, R15 ;  /* 0x0000000f060f7220 */ /* 0x000fe20000400000 */
[----:B------:R-:W-:Y:S01]  /*0570*/  FMUL R25, R9, R24 ;  /* 0x0000001809197220 */ /* 0x000fe20000400000 */
[C---:B------:R-:W-:Y:S01]  /*0580*/  FMUL R12, R5.reuse, R12 ;  /* 0x0000000c050c7220 */ /* 0x040fe20000400000 */
[----:B------:R-:W-:Y:S01]  /*0590*/  FMUL R14, R5, R14 ;  /* 0x0000000e050e7220 */ /* 0x000fe20000400000 */
[----:B---3--:R-:W-:Y:S01]  /*05a0*/  FMUL R20, R20, R21 ;  /* 0x0000001514147220 */ /* 0x008fe20000400000 */
[----:B------:R-:W-:Y:S01]  /*05b0*/  FMUL R21, R9, R28 ;  /* 0x0000001c09157220 */ /* 0x000fe20000400000 */
[----:B----4-:R-:W-:Y:S01]  /*05c0*/  IMAD.WIDE R34, R8, 0x4, R10 ;  /* 0x0000000408227825 */ /* 0x010fe200078e020a */
[----:B------:R-:W-:-:S02]  /*05d0*/  CS2R R4, SRZ ;  /* 0x0000000000047805 */ /* 0x000fc4000001ff00 */
[----:B------:R-:W-:Y:S02]  /*05e0*/  CS2R R6, SRZ ;  /* 0x0000000000067805 */ /* 0x000fe4000001ff00 */
[----:B------:R-:W-:Y:S01]  /*05f0*/  CS2R R10, SRZ ;  /* 0x00000000000a7805 */ /* 0x000fe2000001ff00 */
[----:B-1----:R-:W-:Y:S01]  /*0600*/  IMAD.WIDE R28, R8, 0x4, R18 ;  /* 0x00000004081c7825 */ /* 0x002fe200078e0212 */
[----:B------:R-:W-:Y:S01]  /*0610*/  CS2R R8, SRZ ;  /* 0x0000000000087805 */ /* 0x000fe2000001ff00 */
[----:B------:R-:W1:Y:S01]  /*0620*/  LDC.64 R18, c[0x0][0x238] ;  /* 0x00008e00ff127b82 */ /* 0x000e620000000a00 */
[----:B------:R1:W2:Y:S04]  /*0630*/  @!P2 LDG.E.EL.128 R4, desc[UR6][R34.64] ;  /* 0x000000062204a981 */ /* 0x0002a8000c2e1d00 */
[----:B------:R3:W2:Y:S01]  /*0640*/  @!P2 LDG.E.EL.128 R8, desc[UR6][R28.64] ;  /* 0x000000061c08a981 */ /* 0x0006a2000c2e1d00 */
[----:B-1----:R-:W-:-:S04]  /*0650*/  IMAD.WIDE R34, R17, 0x4, R18 ;  /* 0x0000000411227825 */ /* 0x002fc800078e0212 */
[----:B---3--:R-:W-:Y:S01]  /*0660*/  IMAD.WIDE R28, R16, 0x4, R18 ;  /* 0x00000004101c7825 */ /* 0x008fe200078e0212 */
[----:B------:R-:W-:Y:S02]  /*0670*/  CS2R R16, SRZ ;  /* 0x0000000000107805 */ /* 0x000fe4000001ff00 */
[----:B------:R-:W-:-:S06]  /*0680*/  CS2R R18, SRZ ;  /* 0x0000000000127805 */ /* 0x000fcc000001ff00 */
[----:B------:R1:W3:Y:S01]  /*0690*/  @P0 LDG.E.128 R16, desc[UR6][R28.64] ;  /* 0x000000061c100981 */ /* 0x0002e2000c1e1d00 */
[-CC-:B--2---:R-:W-:Y:S01]  /*06a0*/  FFMA R21, R21, R4.reuse, R8.reuse ;  /* 0x0000000415157223 */ /* 0x184fe20000000008 */
[----:B------:R-:W-:Y:S01]  /*06b0*/  FFMA R25, R25, R4, R8 ;  /* 0x0000000419197223 */ /* 0x000fe20000000008 */
[-CC-:B------:R-:W-:Y:S01]  /*06c0*/  FFMA R4, R14, R5.reuse, R9.reuse ;  /* 0x000000050e047223 */ /* 0x180fe20000000009 */
[----:B------:R-:W-:Y:S01]  /*06d0*/  FFMA R8, R12, R5, R9 ;  /* 0x000000050c087223 */ /* 0x000fe20000000009 */
[-CC-:B------:R-:W-:Y:S01]  /*06e0*/  FFMA R5, R15, R6.reuse, R10.reuse ;  /* 0x000000060f057223 */ /* 0x180fe2000000000a */
[----:B------:R-:W-:Y:S01]  /*06f0*/  FFMA R9, R13, R6, R10 ;  /* 0x000000060d097223 */ /* 0x000fe2000000000a */
[----:B------:R-:W-:Y:S02]  /*0700*/  CS2R R12, SRZ ;  /* 0x00000000000c7805 */ /* 0x000fe4000001ff00 */
[----:B------:R-:W-:-:S06]  /*0710*/  CS2R R14, SRZ ;  /* 0x00000000000e7805 */ /* 0x000fcc000001ff00 */
[----:B------:R-:W2:Y:S01]  /*0720*/  @P1 LDG.E.128 R12, desc[UR6][R34.64] ;  /* 0x00000006220c1981 */ /* 0x000ea2000c1e1d00 */
[----:B------:R-:W4:Y:S01]  /*0730*/  S2R R6, SR_TID.X ;  /* 0x0000000000067919 */ /* 0x000f220000002100 */
[----:B------:R-:W-:Y:S01]  /*0740*/  FADD R31, -R27, R31 ;  /* 0x0000001f1b1f7221 */ /* 0x000fe20000000100 */
[----:B------:R-:W5:Y:S03]  /*0750*/  S2UR UR5, SR_CgaCtaId ;  /* 0x00000000000579c3 */ /* 0x000f660000008800 */
[----:B------:R-:W-:Y:S01]  /*0760*/  FMUL R10, R20, R31 ;  /* 0x0000001f140a7220 */ /* 0x000fe20000400000 */
[----:B------:R-:W-:-:S03]  /*0770*/  FSETP.GT.AND P3, PT, R21, RZ, PT ;  /* 0x000000ff1500720b */ /* 0x000fc60003f64000 */
[----:B------:R-:W-:Y:S01]  /*0780*/  FFMA R10, R10, R7, R11 ;  /* 0x000000070a0a7223 */ /* 0x000fe2000000000b */
[----:B------:R-:W-:Y:S02]  /*0790*/  FSETP.GT.AND P2, PT, R4, RZ, PT ;  /* 0x000000ff0400720b */ /* 0x000fe40003f44000 */
[----:B------:R-:W-:Y:S01]  /*07a0*/  FSETP.GT.AND P1, PT, R5, RZ, PT ;  /* 0x000000ff0500720b */ /* 0x000fe20003f24000 */
[----:B------:R-:W-:Y:S01]  /*07b0*/  FADD R23, -R27, R23 ;  /* 0x000000171b177221 */ /* 0x000fe20000000100 */
[----:B------:R-:W-:-:S03]  /*07c0*/  FSETP.GT.AND P0, PT, R10, RZ, PT ;  /* 0x000000ff0a00720b */ /* 0x000fc60003f04000 */
[----:B------:R-:W-:Y:S02]  /*07d0*/  FMUL R20, R20, R23 ;  /* 0x0000001714147220 */ /* 0x000fe40000400000 */
[----:B------:R-:W-:Y:S02]  /*07e0*/  @!P3 FMUL R21, R21, 0.10000000149011611938 ;  /* 0x3dcccccd1515b820 */ /* 0x000fe40000400000 */
[----:B------:R-:W-:Y:S01]  /*07f0*/  FFMA R20, R20, R7, R11 ;  /* 0x0000000714147223 */ /* 0x000fe2000000000b */
[----:B------:R-:W-:Y:S01]  /*0800*/  FSETP.GT.AND P3, PT, R25, RZ, PT ;  /* 0x000000ff1900720b */ /* 0x000fe20003f64000 */
[----:B------:R-:W-:Y:S01]  /*0810*/  @!P2 FMUL R4, R4, 0.10000000149011611938 ;  /* 0x3dcccccd0404a820 */ /* 0x000fe20000400000 */
[----:B------:R-:W-:Y:S01]  /*0820*/  FSETP.GT.AND P2, PT, R8, RZ, PT ;  /* 0x000000ff0800720b */ /* 0x000fe20003f44000 */
[----:B------:R-:W-:Y:S01]  /*0830*/  @!P1 FMUL R5, R5, 0.10000000149011611938 ;  /* 0x3dcccccd05059820 */ /* 0x000fe20000400000 */
[----:B------:R-:W-:Y:S01]  /*0840*/  FSETP.GT.AND P1, PT, R9, RZ, PT ;  /* 0x000000ff0900720b */ /* 0x000fe20003f24000 */
[----:B----4-:R-:W-:-:S02]  /*0850*/  IMAD.SHL.U32 R22, R6, 0x80, RZ ;  /* 0x0000008006167824 */ /* 0x010fc400078e00ff */
[----:B------:R-:W-:Y:S01]  /*0860*/  @!P0 FMUL R10, R10, 0.10000000149011611938 ;  /* 0x3dcccccd0a0a8820 */ /* 0x000fe20000400000 */
[----:B------:R-:W-:Y:S02]  /*0870*/  FSETP.GT.AND P0, PT, R20, RZ, PT ;  /* 0x000000ff1400720b */ /* 0x000fe40003f04000 */
[----:B------:R-:W-:Y:S01]  /*0880*/  LOP3.LUT R22, R22, 0x380, RZ, 0xc0, !PT ;  /* 0x0000038016167812 */ /* 0x000fe200078ec0ff */
[----:B------:R-:W-:-:S03]  /*0890*/  UMOV UR4, 0x400 ;  /* 0x0000040000047882 */ /* 0x000fc60000000000 */
[----:B------:R-:W-:Y:S01]  /*08a0*/  SHF.R.U32.HI R23, RZ, 0x3, R22 ;  /* 0x00000003ff177819 */ /* 0x000fe20000011616 */
[----:B-----5:R-:W-:Y:S01]  /*08b0*/  UPRMT UR4, UR5, 0x654, UR4 ;  /* 0x0000065405047896 */ /* 0x020fe20008000004 */
[C---:B------:R-:W-:Y:S02]  /*08c0*/  LOP3.LUT R11, R22.reuse, R33, RZ, 0xfc, !PT ;  /* 0x00000021160b7212 */ /* 0x040fe400078efcff */
[C---:B------:R-:W-:Y:S02]  /*08d0*/  LOP3.LUT R24, R22.reuse, 0x20, RZ, 0xfc, !PT ;  /* 0x0000002016187812 */ /* 0x040fe400078efcff */
[C---:B------:R-:W-:Y:S02]  /*08e0*/  LOP3.LUT R26, R22.reuse, 0x40, RZ, 0xfc, !PT ;  /* 0x00000040161a7812 */ /* 0x040fe400078efcff */
[----:B-1----:R-:W-:Y:S02]  /*08f0*/  LOP3.LUT R28, R22, 0x60, RZ, 0xfc, !PT ;  /* 0x00000060161c7812 */ /* 0x002fe400078efcff */
[----:B------:R-:W-:-:S02]  /*0900*/  LOP3.LUT R23, R23, R22, R33, 0xfe, !PT ;  /* 0x0000001617177212 */ /* 0x000fc400078efe21 */
[-C--:B------:R-:W-:Y:S02]  /*0910*/  LEA.HI R22, R24, R11.reuse, RZ, 0x1d ;  /* 0x0000000b18167211 */ /* 0x080fe400078fe8ff */
[-C--:B------:R-:W-:Y:S01]  /*0920*/  LEA.HI R7, R26, R11.reuse, RZ, 0x1d ;  /* 0x0000000b1a077211 */ /* 0x080fe200078fe8ff */
[----:B------:R-:W-:Y:S01]  /*0930*/  @!P3 FMUL R25, R25, 0.10000000149011611938 ;  /* 0x3dcccccd1919b820 */ /* 0x000fe20000400000 */
[----:B------:R-:W-:Y:S01]  /*0940*/  LEA.HI R11, R28, R11, RZ, 0x1d ;  /* 0x0000000b1c0b7211 */ /* 0x000fe200078fe8ff */
[----:B------:R-:W-:Y:S01]  /*0950*/  @!P2 FMUL R8, R8, 0.10000000149011611938 ;  /* 0x3dcccccd0808a820 */ /* 0x000fe20000400000 */
[----:B------:R-:W-:Y:S01]  /*0960*/  LEA R22, R22, UR4, 0x2 ;  /* 0x0000000416167c11 */ /* 0x000fe2000f8e10ff */
[----:B------:R-:W-:Y:S01]  /*0970*/  @!P1 FMUL R9, R9, 0.10000000149011611938 ;  /* 0x3dcccccd09099820 */ /* 0x000fe20000400000 */
[----:B------:R-:W-:Y:S01]  /*0980*/  LEA R24, R11, UR4, 0x2 ;  /* 0x000000040b187c11 */ /* 0x000fe2000f8e10ff */
[----:B------:R-:W-:Y:S01]  /*0990*/  @!P0 FMUL R20, R20, 0.10000000149011611938 ;  /* 0x3dcccccd14148820 */ /* 0x000fe20000400000 */
[----:B---3--:R-:W-:Y:S01]  /*09a0*/  FADD R25, R25, R16 ;  /* 0x0000001019197221 */ /* 0x008fe20000000000 */
[----:B------:R-:W-:Y:S01]  /*09b0*/  FADD R17, R8, R17 ;  /* 0x0000001108117221 */ /* 0x000fe20000000000 */
[----:B------:R-:W-:Y:S01]  /*09c0*/  FADD R18, R9, R18 ;  /* 0x0000001209127221 */ /* 0x000fe20000000000 */
[----:B------:R-:W-:Y:S01]  /*09d0*/  FADD R19, R20, R19 ;  /* 0x0000001314137221 */ /* 0x000fe20000000000 */
[----:B------:R-:W-:-:S02]  /*09e0*/  SHF.R.U32.HI R6, RZ, 0x1, R6 ;  /* 0x00000001ff067819 */ /* 0x000fc40000011606 */
[----:B------:R-:W-:-:S04]  /*09f0*/  LOP3.LUT R8, R2, 0x1c, R3, 0xf8, !PT ;  /* 0x0000001c02087812 */ /* 0x000fc800078ef803 */
[--C-:B------:R-:W-:Y:S02]  /*0a00*/  SHF.R.S32.HI R9, RZ, 0x1f, R8.reuse ;  /* 0x0000001fff097819 */ /* 0x100fe40000011408 */
[----:B------:R-:W-:Y:S02]  /*0a10*/  SHF.R.S32.HI R11, RZ, 0x1f, R8 ;  /* 0x0000001fff0b7819 */ /* 0x000fe40000011408 */
[-C--:B------:R-:W-:Y:S02]  /*0a20*/  LEA.HI R9, R9, R8.reuse, RZ, 0x6 ;  /* 0x0000000809097211 */ /* 0x080fe400078f30ff */
[----:B------:R-:W-:-:S03]  /*0a30*/  LEA.HI R11, R11, R8, RZ, 0x6 ;  /* 0x000000080b0b7211 */ /* 0x000fc600078f30ff */
[----:B------:R-:W-:Y:S01]  /*0a40*/  IMAD.SHL.U32 R9, R9, 0x100, RZ ;  /* 0x0000010009097824 */ /* 0x000fe200078e00ff */
[----:B------:R-:W-:Y:S01]  /*0a50*/  ISETP.GE.AND P0, PT, R8, 0x100, PT ;  /* 0x000001000800780c */ /* 0x000fe20003f06270 */
[----:B--2---:R-:W-:Y:S01]  /*0a60*/  FADD R21, R21, R12 ;  /* 0x0000000c15157221 */ /* 0x004fe20000000000 */
[----:B------:R-:W-:Y:S01]  /*0a70*/  LEA R12, R23, UR4, 0x2 ;  /* 0x00000004170c7c11 */ /* 0x000fe2000f8e10ff */
[----:B------:R-:W-:Y:S01]  /*0a80*/  FADD R23, R4, R13 ;  /* 0x0000000d04177221 */ /* 0x000fe20000000000 */
[----:B------:R-:W-:Y:S01]  /*0a90*/  FADD R14, R5, R14 ;  /* 0x0000000e050e7221 */ /* 0x000fe20000000000 */
[----:B------:R-:W-:Y:S01]  /*0aa0*/  LEA R13, R7, UR4, 0x2 ;  /* 0x00000004070d7c11 */ /* 0x000fe2000f8e10ff */
[----:B------:R-:W-:Y:S01]  /*0ab0*/  FADD R15, R10, R15 ;  /* 0x0000000f0a0f7221 */ /* 0x000fe20000000000 */
[----:B------:R-:W-:Y:S04]  /*0ac0*/  STS [R12], R21 ;  /* 0x000000150c007388 */ /* 0x000fe80000000800 */
[----:B------:R-:W-:Y:S04]  /*0ad0*/  STS [R22+0x80], R23 ;  /* 0x0000801716007388 */ /* 0x000fe80000000800 */
[----:B------:R-:W-:Y:S04]  /*0ae0*/  STS [R13+0x100], R14 ;  /* 0x0001000e0d007388 */ /* 0x000fe80000000800 */
[----:B------:R-:W-:Y:S04]  /*0af0*/  STS [R24+0x180], R15 ;  /* 0x0001800f18007388 */ /* 0x000fe80000000800 */
[----:B------:R-:W-:Y:S04]  /*0b00*/  STS [R12+0x40], R25 ;  /* 0x000040190c007388 */ /* 0x000fe80000000800 */
[----:B------:R-:W-:Y:S04]  /*0b10*/  STS [R22+0xc0], R17 ;  /* 0x0000c01116007388 */ /* 0x000fe80000000800 */
[----:B------:R1:W-:Y:S04]  /*0b20*/  STS [R13+0x140], R18 ;  /* 0x000140120d007388 */ /* 0x0003e80000000800 */
[----:B------:R-:W-:Y:S01]  /*0b30*/  STS [R24+0x1c0], R19 ;  /* 0x0001c01318007388 */ /* 0x000fe20000000800 */
[----:B------:R-:W-:-:S02]  /*0b40*/  LOP3.LUT R5, R6, 0x3c, RZ, 0xc0, !PT ;  /* 0x0000003c06057812 */ /* 0x000fc400078ec0ff */
[----:B------:R-:W-:Y:S02]  /*0b50*/  LOP3.LUT R10, R3, 0x1fc, RZ, 0xc0, !PT ;  /* 0x000001fc030a7812 */ /* 0x000fe400078ec0ff */
[----:B------:R-:W2:Y:S02]  /*0b60*/  LDC.64 R2, c[0x0][0x240] ;  /* 0x00009000ff027b82 */ /* 0x000ea40000000a00 */
[----:B------:R-:W-:-:S04]  /*0b70*/  IADD3 R5, R10, R5, RZ ;  /* 0x000000050a057210 */ /* 0x000fc80007ffe0ff */
[----:B------:R-:W-:Y:S02]  /*0b80*/  LEA R5, R5, UR4, 0x2 ;  /* 0x0000000405057c11 */ /* 0x000fe4000f8e10ff */
[----:B------:R-:W-:Y:S01]  /*0b90*/  BAR.SYNC.DEFER_BLOCKING 0x0 ;  /* 0x0000000000007b1d */ /* 0x000fe20000010000 */
[----:B-1----:R-:W-:-:S05]  /*0ba0*/  LOP3.LUT R13, R11, 0xffffffc0, RZ, 0xc0, !PT ;  /* 0xffffffc00b0d7812 */ /* 0x002fca00078ec0ff */
[----:B------:R-:W1:Y:S01]  /*0bb0*/  LDS.128 R4, [R5] ;  /* 0x0000000005047984 */ /* 0x000e620000000c00 */
[----:B------:R-:W-:Y:S02]  /*0bc0*/  LOP3.LUT R11, R9, 0xffffc000, RZ, 0xc0, !PT ;  /* 0xffffc000090b7812 */ /* 0x000fe400078ec0ff */
[----:B------:R-:W-:Y:S02]  /*0bd0*/  LOP3.LUT R9, R0, R33, RZ, 0xfc, !PT ;  /* 0x0000002100097212 */ /* 0x000fe400078efcff */
[----:B------:R-:W-:Y:S02]  /*0be0*/  LOP3.LUT R12, R10, 0x200, RZ, 0xfc, !PT ;  /* 0x000002000a0c7812 */ /* 0x000fe400078efcff */
[----:B------:R-:W-:Y:S02]  /*0bf0*/  LOP3.LUT R0, R0, 0x10, R33, 0xfe, !PT ;  /* 0x0000001000007812 */ /* 0x000fe400078efe21 */
[----:B------:R-:W-:Y:S02]  /*0c00*/  IADD3 R11, R11, R8, -R13 ;  /* 0x000000080b0b7210 */ /* 0x000fe40007ffe80d */
[----:B------:R-:W-:-:S02]  /*0c10*/  ISETP.LT.AND P1, PT, R9, 0x100, !P0 ;  /* 0x000001000900780c */ /* 0x000fc40004721270 */
[----:B------:R-:W-:Y:S02]  /*0c20*/  SHF.R.U32.HI R12, RZ, 0x3, R12 ;  /* 0x00000003ff0c7819 */ /* 0x000fe4000001160c */
[----:B------:R-:W-:Y:S01]  /*0c30*/  ISETP.LT.AND P0, PT, R0, 0x100, !P0 ;  /* 0x000001000000780c */ /* 0x000fe20004701270 */
[----:B------:R-:W-:Y:S01]  /*0c40*/  IMAD R9, R9, 0x40, R11 ;  /* 0x0000004009097824 */ /* 0x000fe200078e020b */
[----:B------:R-:W-:-:S03]  /*0c50*/  LOP3.LUT R13, R12, 0x7c, RZ, 0xc0, !PT ;  /* 0x0000007c0c0d7812 */ /* 0x000fc600078ec0ff */
[----:B--2---:R-:W-:Y:S01]  /*0c60*/  IMAD.WIDE R8, R9, 0x4, R2 ;  /* 0x0000000409087825 */ /* 0x004fe200078e0202 */
[----:B------:R-:W-:-:S04]  /*0c70*/  IADD3 R13, R10, R13, RZ ;  /* 0x0000000d0a0d7210 */ /* 0x000fc80007ffe0ff */
[----:B------:R-:W-:Y:S01]  /*0c80*/  LEA R13, R13, UR4, 0x2 ;  /* 0x000000040d0d7c11 */ /* 0x000fe2000f8e10ff */
[----:B-1----:R1:W-:Y:S02]  /*0c90*/  @P1 STG.E.128 desc[UR6][R8.64], R4 ;  /* 0x0000000408001986 */ /* 0x0023e4000c101d06 */
[----:B------:R-:W-:Y:S05]  /*0ca0*/  @!P0 EXIT ;  /* 0x000000000000894d */ /* 0x000fea0003800000 */
[----:B------:R-:W0:Y:S01]  /*0cb0*/  LDS.128 R12, [R13+0x800] ;  /* 0x000800000d0c7984 */ /* 0x000e220000000c00 */
[----:B------:R-:W-:-:S04]  /*0cc0*/  IMAD R11, R0, 0x40, R11 ;  /* 0x00000040000b7824 */ /* 0x000fc800078e020b */
[----:B------:R-:W-:-:S05]  /*0cd0*/  IMAD.WIDE R2, R11, 0x4, R2 ;  /* 0x000000040b027825 */ /* 0x000fca00078e0202 */
[----:B0-----:R-:W-:Y:S01]  /*0ce0*/  STG.E.128 desc[UR6][R2.64], R12 ;  /* 0x0000000c02007986 */ /* 0x001fe2000c101d06 */
[----:B------:R-:W-:Y:S05]  /*0cf0*/  EXIT ;  /* 0x000000000000794d */ /* 0x000fea0003800000 */
.L_x_0:
[----:B------:R-:W-:-:S00]  /*0d00*/  BRA `(.L_x_0) ;  /* 0xfffffffc00fc7947 */ /* 0x000fc0000383ffff */
[----:B------:R-:W-:-:S00]  /*0d10*/  NOP ;  /* 0x0000000000007918 */ /* 0x000fc00000000000 */
        /* <DEDUP_REMOVED lines=14> */
.L_x_1:


//--------------------- .nv.global.init           --------------------------
	.section	.nv.global.init,"aw",@progbits
.nv.global.init:
	.type		_$_str,@object
	.size		_$_str,(_$_str_$_2 - _$_str)
_$_str:
        /*0000*/ 	.byte	0x5f, 0x5f, 0x43, 0x55, 0x44, 0x41, 0x5f, 0x46, 0x54, 0x5a, 0x00
	.type		_$_str_$_2,@object
	.size		_$_str_$_2,(.L_1 - _$_str_$_2)
_$_str_$_2:
        /*000b*/ 	.byte	0x5f, 0x5f, 0x43, 0x55, 0x44, 0x41, 0x5f, 0x50, 0x52, 0x45, 0x43, 0x5f, 0x53, 0x51, 0x52, 0x54
        /*001b*/ 	.byte	0x00
.L_1:


//--------------------- .nv.shared.triton_poi_fused__native_batch_norm_legit_no_training_add_leaky_relu_20 --------------------------
	.section	.nv.shared.triton_poi_fused__native_batch_norm_legit_no_training_add_leaky_relu_20,"aw",@nobits
	.sectionflags	@""
	.align	16
	.zero		1024


//--------------------- .nv.constant0.triton_poi_fused__native_batch_norm_legit_no_training_add_leaky_relu_20 --------------------------
	.section	.nv.constant0.triton_poi_fused__native_batch_norm_legit_no_training_add_leaky_relu_20,"a",@progbits
	.sectionflags	@""
	.align	4
.nv.constant0.triton_poi_fused__native_batch_norm_legit_no_training_add_leaky_relu_20:
	.zero		592
